//
// Generated by NVIDIA NVVM Compiler
//
// Compiler Build ID: CL-36424714
// Cuda compilation tools, release 13.0, V13.0.88
// Based on NVVM 20.0.0
//

.version 9.0
.target sm_100
.address_size 64

	// .globl	_Z10stencil_1diPdS_
// _ZZ10stencil_1diPdS_E4temp has been demoted

.visible .entry _Z10stencil_1diPdS_(
	.param .u32 _Z10stencil_1diPdS__param_0,
	.param .u64 .ptr .align 1 _Z10stencil_1diPdS__param_1,
	.param .u64 .ptr .align 1 _Z10stencil_1diPdS__param_2
)
{
	.reg .pred 	%p<8>;
	.reg .b32 	%r<12>;
	.reg .b64 	%rd<13>;
	.reg .b64 	%fd<28>;
	// demoted variable
	.shared .align 8 .b8 _ZZ10stencil_1diPdS_E4temp[4176];
	ld.param.u32 	%r4, [_Z10stencil_1diPdS__param_0];
	ld.param.u64 	%rd4, [_Z10stencil_1diPdS__param_1];
	ld.param.u64 	%rd5, [_Z10stencil_1diPdS__param_2];
	cvta.to.global.u64 	%rd1, %rd5;
	cvta.to.global.u64 	%rd2, %rd4;
	mov.u32 	%r5, %ctaid.x;
	mov.u32 	%r6, %ntid.x;
	mov.u32 	%r1, %tid.x;
	mad.lo.s32 	%r2, %r5, %r6, %r1;
	setp.ge.s32 	%p1, %r2, %r4;
	@%p1 bra 	$L__BB0_9;
	mul.wide.s32 	%rd6, %r2, 8;
	add.s64 	%rd3, %rd2, %rd6;
	ld.global.f64 	%fd1, [%rd3];
	shl.b32 	%r7, %r1, 3;
	mov.u32 	%r8, _ZZ10stencil_1diPdS_E4temp;
	add.s32 	%r3, %r8, %r7;
	st.shared.f64 	[%r3+40], %fd1;
	setp.gt.u32 	%p2, %r1, 4;
	@%p2 bra 	$L__BB0_6;
	setp.lt.s32 	%p3, %r2, 5;
	@%p3 bra 	$L__BB0_4;
	add.s32 	%r9, %r2, -5;
	mul.wide.u32 	%rd7, %r9, 8;
	add.s64 	%rd8, %rd2, %rd7;
	ld.global.f64 	%fd2, [%rd8];
	st.shared.f64 	[%r3], %fd2;
$L__BB0_4:
	add.s32 	%r10, %r2, 512;
	setp.ge.s32 	%p4, %r10, %r4;
	@%p4 bra 	$L__BB0_6;
	ld.global.f64 	%fd3, [%rd3+4096];
	st.shared.f64 	[%r3+4136], %fd3;
$L__BB0_6:
	bar.sync 	0;
	setp.gt.s32 	%p5, %r2, 4;
	add.s32 	%r11, %r4, -5;
	setp.lt.s32 	%p6, %r2, %r11;
	and.pred  	%p7, %p5, %p6;
	@%p7 bra 	$L__BB0_8;
	cvt.rn.f64.s32 	%fd26, %r2;
	mul.f64 	%fd27, %fd26, 0d4026000000000000;
	add.s64 	%rd12, %rd1, %rd6;
	st.global.f64 	[%rd12], %fd27;
	bra.uni 	$L__BB0_9;
$L__BB0_8:
	ld.shared.f64 	%fd4, [%r3];
	add.f64 	%fd5, %fd4, 0d0000000000000000;
	ld.shared.f64 	%fd6, [%r3+8];
	add.f64 	%fd7, %fd5, %fd6;
	ld.shared.f64 	%fd8, [%r3+16];
	add.f64 	%fd9, %fd7, %fd8;
	ld.shared.f64 	%fd10, [%r3+24];
	add.f64 	%fd11, %fd9, %fd10;
	ld.shared.f64 	%fd12, [%r3+32];
	add.f64 	%fd13, %fd11, %fd12;
	ld.shared.f64 	%fd14, [%r3+40];
	add.f64 	%fd15, %fd13, %fd14;
	ld.shared.f64 	%fd16, [%r3+48];
	add.f64 	%fd17, %fd15, %fd16;
	ld.shared.f64 	%fd18, [%r3+56];
	add.f64 	%fd19, %fd17, %fd18;
	ld.shared.f64 	%fd20, [%r3+64];
	add.f64 	%fd21, %fd19, %fd20;
	ld.shared.f64 	%fd22, [%r3+72];
	add.f64 	%fd23, %fd21, %fd22;
	ld.shared.f64 	%fd24, [%r3+80];
	add.f64 	%fd25, %fd23, %fd24;
	mul.wide.u32 	%rd9, %r2, 8;
	add.s64 	%rd10, %rd1, %rd9;
	st.global.f64 	[%rd10], %fd25;
$L__BB0_9:
	ret;

}


// ===== COMPILED SASS (sm_100) =====

	.target	sm_100

	.elftype	@"ET_EXEC"


//--------------------- .note.nv.tkinfo           --------------------------
	.section	.note.nv.tkinfo,"",@"SHT_NOTE"
	.sectionflags	@"SHF_NOTE_NV_TKINFO"
	.tkinfo
        /*0018*/ 	.word	0x00000002
        /*0030*/ 	.string	""
        /*0030*/ 	.string	"ptxas"
        /*0030*/ 	.string	"Cuda compilation tools, release 13.0, V13.0.88"
        /*0030*/ 	.string	"Build cuda_13.0.r13.0/compiler.36424714_0"
        /*0030*/ 	.string	"-arch sm_100 -m 64 "



//--------------------- .note.nv.cuinfo           --------------------------
	.section	.note.nv.cuinfo,"",@"SHT_NOTE"
	.sectionflags	@"SHF_NOTE_NV_CUINFO"
        /*0018*/ 	.short	0x0002
        /*001a*/ 	.short	0x0064
        /*001c*/ 	.short	0x0082
	.zero		2


//--------------------- .nv.info                  --------------------------
	.section	.nv.info,"",@"SHT_CUDA_INFO"
	.align	4


	//----- nvinfo : EIATTR_REGCOUNT
	.align		4
        /*0000*/ 	.byte	0x04, 0x2f
        /*0002*/ 	.short	(.L_1 - .L_0)
	.align		4
.L_0:
        /*0004*/ 	.word	index@(_Z10stencil_1diPdS_)
        /*0008*/ 	.word	0x00000012


	//----- nvinfo : EIATTR_FRAME_SIZE
	.align		4
.L_1:
        /*000c*/ 	.byte	0x04, 0x11
        /*000e*/ 	.short	(.L_3 - .L_2)
	.align		4
.L_2:
        /*0010*/ 	.word	index@(_Z10stencil_1diPdS_)
        /*0014*/ 	.word	0x00000000


	//----- nvinfo : EIATTR_MIN_STACK_SIZE
	.align		4
.L_3:
        /*0018*/ 	.byte	0x04, 0x12
        /*001a*/ 	.short	(.L_5 - .L_4)
	.align		4
.L_4:
        /*001c*/ 	.word	index@(_Z10stencil_1diPdS_)
        /*0020*/ 	.word	0x00000000
.L_5:


//--------------------- .nv.compat                --------------------------
	.section	.nv.compat,"",@"SHT_CUDA_COMPAT_INFO"
	.align	4
        /*0000*/ 	.byte	0x02, 0x09, 0x00, 0x00, 0x02, 0x02, 0x01, 0x00, 0x02, 0x05, 0x05, 0x00, 0x03, 0x07, 0x01, 0x01
        /*0010*/ 	.byte	0x02, 0x03, 0x00, 0x00, 0x02, 0x06, 0x01, 0x00, 0x04, 0x0b, 0x08, 0x00, 0x01, 0x00, 0x00, 0x00
        /*0020*/ 	.byte	0x00, 0x00, 0x00, 0x00


//--------------------- .nv.info._Z10stencil_1diPdS_ --------------------------
	.section	.nv.info._Z10stencil_1diPdS_,"",@"SHT_CUDA_INFO"
	.sectionflags	@""
	.align	4


	//----- nvinfo : EIATTR_CUDA_API_VERSION
	.align		4
        /*0000*/ 	.byte	0x04, 0x37
        /*0002*/ 	.short	(.L_7 - .L_6)
.L_6:
        /*0004*/ 	.word	0x00000082


	//----- nvinfo : EIATTR_KPARAM_INFO
	.align		4
.L_7:
        /*0008*/ 	.byte	0x04, 0x17
        /*000a*/ 	.short	(.L_9 - .L_8)
.L_8:
        /*000c*/ 	.word	0x00000000
        /*0010*/ 	.short	0x0002
        /*0012*/ 	.short	0x0010
        /*0014*/ 	.byte	0x00, 0xf5, 0x21, 0x00


	//----- nvinfo : EIATTR_KPARAM_INFO
	.align		4
.L_9:
        /*0018*/ 	.byte	0x04, 0x17
        /*001a*/ 	.short	(.L_11 - .L_10)
.L_10:
        /*001c*/ 	.word	0x00000000
        /*0020*/ 	.short	0x0001
        /*0022*/ 	.short	0x0008
        /*0024*/ 	.byte	0x00, 0xf5, 0x21, 0x00


	//----- nvinfo : EIATTR_KPARAM_INFO
	.align		4
.L_11:
        /*0028*/ 	.byte	0x04, 0x17
        /*002a*/ 	.short	(.L_13 - .L_12)
.L_12:
        /*002c*/ 	.word	0x00000000
        /*0030*/ 	.short	0x0000
        /*0032*/ 	.short	0x0000
        /*0034*/ 	.byte	0x00, 0xf0, 0x11, 0x00


	//----- nvinfo : EIATTR_SPARSE_MMA_MASK
	.align		4
.L_13:
        /*0038*/ 	.byte	0x03, 0x50
        /*003a*/ 	.short	0x0000


	//----- nvinfo : EIATTR_MAXREG_COUNT
	.align		4
        /*003c*/ 	.byte	0x03, 0x1b
        /*003e*/ 	.short	0x00ff


	//----- nvinfo : EIATTR_NUM_BARRIERS
	.align		4
        /*0040*/ 	.byte	0x02, 0x4c
        /*0042*/ 	.byte	0x01
	.zero		1


	//----- nvinfo : EIATTR_MERCURY_ISA_VERSION
	.align		4
        /*0044*/ 	.byte	0x03, 0x5f
        /*0046*/ 	.short	0x0101


	//----- nvinfo : EIATTR_VRC_CTA_INIT_COUNT
	.align		4
        /*0048*/ 	.byte	0x02, 0x4a
	.zero		1
	.zero		1


	//----- nvinfo : EIATTR_EXIT_INSTR_OFFSETS
	.align		4
        /*004c*/ 	.byte	0x04, 0x1c
        /*004e*/ 	.short	(.L_15 - .L_14)


	//   ....[0]....
.L_14:
        /*0050*/ 	.word	0x00000070


	//   ....[1]....
        /*0054*/ 	.word	0x00000270


	//   ....[2]....
        /*0058*/ 	.word	0x00000410


	//----- nvinfo : EIATTR_CRS_STACK_SIZE
	.align		4
.L_15:
        /*005c*/ 	.byte	0x04, 0x1e
        /*005e*/ 	.short	(.L_17 - .L_16)
.L_16:
        /*0060*/ 	.word	0x00000000


	//----- nvinfo : EIATTR_CBANK_PARAM_SIZE
	.align		4
.L_17:
        /*0064*/ 	.byte	0x03, 0x19
        /*0066*/ 	.short	0x0018


	//----- nvinfo : EIATTR_PARAM_CBANK
	.align		4
        /*0068*/ 	.byte	0x04, 0x0a
        /*006a*/ 	.short	(.L_19 - .L_18)
	.align		4
.L_18:
        /*006c*/ 	.word	index@(.nv.constant0._Z10stencil_1diPdS_)
        /*0070*/ 	.short	0x0380
        /*0072*/ 	.short	0x0018


	//----- nvinfo : EIATTR_SW_WAR
	.align		4
.L_19:
        /*0074*/ 	.byte	0x04, 0x36
        /*0076*/ 	.short	(.L_21 - .L_20)
.L_20:
        /*0078*/ 	.word	0x00000008
.L_21:


//--------------------- .nv.callgraph             --------------------------
	.section	.nv.callgraph,"",@"SHT_CUDA_CALLGRAPH"
	.align	4
	.sectionentsize	8
	.align		4
        /*0000*/ 	.word	0x00000000
	.align		4
        /*0004*/ 	.word	0xffffffff
	.align		4
        /*0008*/ 	.word	0x00000000
	.align		4
        /*000c*/ 	.word	0xfffffffe
	.align		4
        /*0010*/ 	.word	0x00000000
	.align		4
        /*0014*/ 	.word	0xfffffffd
	.align		4
        /*0018*/ 	.word	0x00000000
	.align		4
        /*001c*/ 	.word	0xfffffffc


//--------------------- .text._Z10stencil_1diPdS_ --------------------------
	.section	.text._Z10stencil_1diPdS_,"ax",@progbits
	.align	128
        .global         _Z10stencil_1diPdS_
        .type           _Z10stencil_1diPdS_,@function
        .size           _Z10stencil_1diPdS_,(.L_x_3 - _Z10stencil_1diPdS_)
        .other          _Z10stencil_1diPdS_,@"STO_CUDA_ENTRY STV_DEFAULT"
_Z10stencil_1diPdS_:
.text._Z10stencil_1diPdS_:
[----:B------:R-:W-:Y:S01]  /*0000*/  LDC R1, c[0x0][0x37c] ;  /* 0x0000df00ff017b82 */ /* 0x000fe20000000800 */
[----:B------:R-:W0:Y:S07]  /*0010*/  S2R R3, SR_TID.X ;  /* 0x0000000000037919 */ /* 0x000e2e0000002100 */
[----:B------:R-:W0:Y:S01]  /*0020*/  S2UR UR4, SR_CTAID.X ;  /* 0x00000000000479c3 */ /* 0x000e220000002500 */
[----:B------:R-:W1:Y:S07]  /*0030*/  LDCU UR8, c[0x0][0x380] ;  /* 0x00007000ff0877ac */ /* 0x000e6e0008000800 */
[----:B------:R-:W0:Y:S02]  /*0040*/  LDC R0, c[0x0][0x360] ;  /* 0x0000d800ff007b82 */ /* 0x000e240000000800 */
[----:B0-----:R-:W-:-:S05]  /*0050*/  IMAD R0, R0, UR4, R3 ;  /* 0x0000000400007c24 */ /* 0x001fca000f8e0203 */
[----:B-1----:R-:W-:-:S13]  /*0060*/  ISETP.GE.AND P0, PT, R0, UR8, PT ;  /* 0x0000000800007c0c */ /* 0x002fda000bf06270 */
[----:B------:R-:W-:Y:S05]  /*0070*/  @P0 EXIT ;  /* 0x000000000000094d */ /* 0x000fea0003800000 */
[----:B------:R-:W0:Y:S01]  /*0080*/  LDC.64 R8, c[0x0][0x388] ;  /* 0x0000e200ff087b82 */ /* 0x000e220000000a00 */
[----:B------:R-:W1:Y:S01]  /*0090*/  LDCU.64 UR6, c[0x0][0x358] ;  /* 0x00006b00ff0677ac */ /* 0x000e620008000a00 */
[----:B0-----:R-:W-:-:S05]  /*00a0*/  IMAD.WIDE R6, R0, 0x8, R8 ;  /* 0x0000000800067825 */ /* 0x001fca00078e0208 */
[----:B-1----:R0:W5:Y:S01]  /*00b0*/  LDG.E.64 R4, desc[UR6][R6.64] ;  /* 0x0000000606047981 */ /* 0x002162000c1e1b00 */
[----:B------:R-:W1:Y:S01]  /*00c0*/  S2UR UR5, SR_CgaCtaId ;  /* 0x00000000000579c3 */ /* 0x000e620000008800 */
[----:B------:R-:W-:Y:S01]  /*00d0*/  ISETP.GT.U32.AND P0, PT, R3, 0x4, PT ;  /* 0x000000040300780c */ /* 0x000fe20003f04070 */
[----:B------:R-:W-:Y:S01]  /*00e0*/  UMOV UR4, 0x400 ;  /* 0x0000040000047882 */ /* 0x000fe20000000000 */
[----:B------:R-:W-:Y:S01]  /*00f0*/  BSSY.RECONVERGENT B0, `(.L_x_0) ;  /* 0x000000d000007945 */ /* 0x000fe20003800200 */
[----:B-1----:R-:W-:-:S06]  /*0100*/  ULEA UR4, UR5, UR4, 0x18 ;  /* 0x0000000405047291 */ /* 0x002fcc000f8ec0ff */
[----:B------:R-:W-:-:S04]  /*0110*/  LEA R2, R3, UR4, 0x3 ;  /* 0x0000000403027c11 */ /* 0x000fc8000f8e18ff */
[----:B0-----:R-:W-:Y:S05]  /*0120*/  @P0 BRA `(.L_x_1) ;  /* 0x0000000000240947 */ /* 0x001fea0003800000 */
[C---:B------:R-:W-:Y:S01]  /*0130*/  ISETP.GE.AND P0, PT, R0.reuse, 0x5, PT ;  /* 0x000000050000780c */ /* 0x040fe20003f06270 */
[----:B------:R-:W-:-:S05]  /*0140*/  VIADD R3, R0, 0x200 ;  /* 0x0000020000037836 */ /* 0x000fca0000000000 */
[----:B------:R-:W-:-:S07]  /*0150*/  ISETP.GE.AND P1, PT, R3, UR8, PT ;  /* 0x0000000803007c0c */ /* 0x000fce000bf26270 */
[----:B------:R-:W-:-:S04]  /*0160*/  @P0 VIADD R3, R0, 0xfffffffb ;  /* 0xfffffffb00030836 */ /* 0x000fc80000000000 */
[----:B------:R-:W-:Y:S02]  /*0170*/  @P0 IMAD.WIDE.U32 R8, R3, 0x8, R8 ;  /* 0x0000000803080825 */ /* 0x000fe400078e0008 */
[----:B------:R-:W2:Y:S04]  /*0180*/  @!P1 LDG.E.64 R6, desc[UR6][R6.64+0x1000] ;  /* 0x0010000606069981 */ /* 0x000ea8000c1e1b00 */
[----:B------:R-:W3:Y:S04]  /*0190*/  @P0 LDG.E.64 R8, desc[UR6][R8.64] ;  /* 0x0000000608080981 */ /* 0x000ee8000c1e1b00 */
[----:B--2---:R0:W-:Y:S04]  /*01a0*/  @!P1 STS.64 [R2+0x1028], R6 ;  /* 0x0010280602009388 */ /* 0x0041e80000000a00 */
[----:B---3--:R0:W-:Y:S02]  /*01b0*/  @P0 STS.64 [R2], R8 ;  /* 0x0000000802000388 */ /* 0x0081e40000000a00 */
.L_x_1:
[----:B------:R-:W-:Y:S05]  /*01c0*/  BSYNC.RECONVERGENT B0 ;  /* 0x0000000000007941 */ /* 0x000fea0003800200 */
.L_x_0:
[----:B------:R-:W-:Y:S01]  /*01d0*/  UIADD3 UR4, UPT, UPT, UR8, -0x5, URZ ;  /* 0xfffffffb08047890 */ /* 0x000fe2000fffe0ff */
[----:B-----5:R1:W-:Y:S01]  /*01e0*/  STS.64 [R2+0x28], R4 ;  /* 0x0000280402007388 */ /* 0x0203e20000000a00 */
[----:B------:R-:W-:Y:S04]  /*01f0*/  BAR.SYNC.DEFER_BLOCKING 0x0 ;  /* 0x0000000000007b1d */ /* 0x000fe80000010000 */
[----:B------:R-:W-:-:S04]  /*0200*/  ISETP.GE.AND P0, PT, R0, UR4, PT ;  /* 0x0000000400007c0c */ /* 0x000fc8000bf06270 */
[----:B------:R-:W-:-:S13]  /*0210*/  ISETP.GT.AND P0, PT, R0, 0x4, !P0 ;  /* 0x000000040000780c */ /* 0x000fda0004704270 */
[----:B0-----:R-:W0:Y:S01]  /*0220*/  @!P0 LDC.64 R8, c[0x0][0x390] ;  /* 0x0000e400ff088b82 */ /* 0x001e220000000a00 */
[----:B------:R-:W2:Y:S02]  /*0230*/  @!P0 I2F.F64 R6, R0 ;  /* 0x0000000000068312 */ /* 0x000ea40000201c00 */
[----:B--2---:R-:W-:Y:S01]  /*0240*/  @!P0 DMUL R6, R6, 11 ;  /* 0x4026000006068828 */ /* 0x004fe20000000000 */
[----:B0-----:R-:W-:-:S06]  /*0250*/  @!P0 IMAD.WIDE R8, R0, 0x8, R8 ;  /* 0x0000000800088825 */ /* 0x001fcc00078e0208 */
[----:B------:R1:W-:Y:S01]  /*0260*/  @!P0 STG.E.64 desc[UR6][R8.64], R6 ;  /* 0x0000000608008986 */ /* 0x0003e2000c101b06 */
[----:B------:R-:W-:Y:S05]  /*0270*/  @!P0 EXIT ;  /* 0x000000000000894d */ /* 0x000fea0003800000 */
[----:B-1----:R-:W0:Y:S04]  /*0280*/  LDS.64 R8, [R2] ;  /* 0x0000000002087984 */ /* 0x002e280000000a00 */
[----:B------:R-:W1:Y:S04]  /*0290*/  LDS.64 R10, [R2+0x8] ;  /* 0x00000800020a7984 */ /* 0x000e680000000a00 */
[----:B------:R-:W2:Y:S04]  /*02a0*/  LDS.64 R12, [R2+0x10] ;  /* 0x00001000020c7984 */ /* 0x000ea80000000a00 */
[----:B------:R-:W3:Y:S04]  /*02b0*/  LDS.64 R14, [R2+0x18] ;  /* 0x00001800020e7984 */ /* 0x000ee80000000a00 */
[----:B------:R-:W4:Y:S04]  /*02c0*/  LDS.64 R4, [R2+0x20] ;  /* 0x0000200002047984 */ /* 0x000f280000000a00 */
[----:B------:R-:W5:Y:S01]  /*02d0*/  LDS.64 R6, [R2+0x28] ;  /* 0x0000280002067984 */ /* 0x000f620000000a00 */
[----:B0-----:R-:W-:-:S08]  /*02e0*/  DADD R8, RZ, R8 ;  /* 0x00000000ff087229 */ /* 0x001fd00000000008 */
[----:B-1----:R-:W-:Y:S02]  /*02f0*/  DADD R10, R8, R10 ;  /* 0x00000000080a7229 */ /* 0x002fe4000000000a */
[----:B------:R-:W0:Y:S06]  /*0300*/  LDS.64 R8, [R2+0x30] ;  /* 0x0000300002087984 */ /* 0x000e2c0000000a00 */
[----:B--2---:R-:W-:Y:S02]  /*0310*/  DADD R12, R10, R12 ;  /* 0x000000000a0c7229 */ /* 0x004fe4000000000c */
[----:B------:R-:W1:Y:S06]  /*0320*/  LDS.64 R10, [R2+0x38] ;  /* 0x00003800020a7984 */ /* 0x000e6c0000000a00 */
[----:B---3--:R-:W-:-:S02]  /*0330*/  DADD R14, R12, R14 ;  /* 0x000000000c0e7229 */ /* 0x008fc4000000000e */
[----:B------:R-:W2:Y:S06]  /*0340*/  LDS.64 R12, [R2+0x40] ;  /* 0x00004000020c7984 */ /* 0x000eac0000000a00 */
[----:B----4-:R-:W-:Y:S02]  /*0350*/  DADD R4, R14, R4 ;  /* 0x000000000e047229 */ /* 0x010fe40000000004 */
[----:B------:R-:W3:Y:S06]  /*0360*/  LDS.64 R14, [R2+0x48] ;  /* 0x00004800020e7984 */ /* 0x000eec0000000a00 */
[----:B-----5:R-:W-:Y:S01]  /*0370*/  DADD R4, R4, R6 ;  /* 0x0000000004047229 */ /* 0x020fe20000000006 */
[----:B------:R-:W4:Y:S07]  /*0380*/  LDS.64 R6, [R2+0x50] ;  /* 0x0000500002067984 */ /* 0x000f2e0000000a00 */
[----:B0-----:R-:W-:Y:S01]  /*0390*/  DADD R4, R4, R8 ;  /* 0x0000000004047229 */ /* 0x001fe20000000008 */
[----:B------:R-:W0:Y:S07]  /*03a0*/  LDC.64 R8, c[0x0][0x390] ;  /* 0x0000e400ff087b82 */ /* 0x000e2e0000000a00 */
[----:B-1----:R-:W-:-:S08]  /*03b0*/  DADD R4, R4, R10 ;  /* 0x0000000004047229 */ /* 0x002fd0000000000a */
[----:B--2---:R-:W-:-:S08]  /*03c0*/  DADD R4, R4, R12 ;  /* 0x0000000004047229 */ /* 0x004fd0000000000c */
[----:B---3--:R-:W-:-:S08]  /*03d0*/  DADD R4, R4, R14 ;  /* 0x0000000004047229 */ /* 0x008fd0000000000e */
[----:B----4-:R-:W-:Y:S01]  /*03e0*/  DADD R4, R4, R6 ;  /* 0x0000000004047229 */ /* 0x010fe20000000006 */
[----:B0-----:R-:W-:-:S06]  /*03f0*/  IMAD.WIDE.U32 R6, R0, 0x8, R8 ;  /* 0x0000000800067825 */ /* 0x001fcc00078e0008 */
[----:B------:R-:W-:Y:S01]  /*0400*/  STG.E.64 desc[UR6][R6.64], R4 ;  /* 0x0000000406007986 */ /* 0x000fe2000c101b06 */
[----:B------:R-:W-:Y:S05]  /*0410*/  EXIT ;  /* 0x000000000000794d */ /* 0x000fea0003800000 */
.L_x_2:
[----:B------:R-:W-:-:S00]  /*0420*/  BRA `(.L_x_2) ;  /* 0xfffffffc00fc7947 */ /* 0x000fc0000383ffff */
[----:B------:R-:W-:-:S00]  /*0430*/  NOP ;  /* 0x0000000000007918 */ /* 0x000fc00000000000 */
        /* <DEDUP_REMOVED lines=12> */
.L_x_3:


//--------------------- .nv.shared._Z10stencil_1diPdS_ --------------------------
	.section	.nv.shared._Z10stencil_1diPdS_,"aw",@nobits
	.sectionflags	@""
	.align	8
.nv.shared._Z10stencil_1diPdS_:
	.zero		5200


//--------------------- .nv.shared.reserved.0     --------------------------
	.section	.nv.shared.reserved.0,"aw",@nobits
	.weak		__nv_reservedSMEM_offset_0_alias
	.size		__nv_reservedSMEM_offset_0_alias, 0, 64
	.other		__nv_reservedSMEM_offset_0_alias,@"STO_CUDA_RESERVED_SHARED STV_DEFAULT"
__nv_reservedSMEM_offset_0_alias:
	.zero		0
	.zero		64


//--------------------- .nv.constant0._Z10stencil_1diPdS_ --------------------------
	.section	.nv.constant0._Z10stencil_1diPdS_,"a",@progbits
	.sectionflags	@""
	.align	4
.nv.constant0._Z10stencil_1diPdS_:
	.zero		920


//--------------------- SYMBOLS --------------------------

	.type		.nv.reservedSmem.offset0,@object
	.size		.nv.reservedSmem.offset0,0x4
	.type		.nv.reservedSmem.cap,@object
	.size		.nv.reservedSmem.cap,0x4
